	.headerflags	@"EF_CUDA_TEXMODE_UNIFIED EF_CUDA_64BIT_ADDRESS EF_CUDA_ACCELERATORS EF_CUDA_SM90 EF_CUDA_VIRTUAL_SM(EF_CUDA_SM90)"
	.elftype	@"ET_EXEC"


//--------------------- .nv.info                  --------------------------
	.section	.nv.info,"",@"SHT_CUDA_INFO"
	.align	4


	//----- nvinfo : EIATTR_REGCOUNT
	.align		4
        /*0000*/ 	.byte	0x04, 0x2f
        /*0002*/ 	.short	(.L_3 - .L_2)
	.align		4
.L_2:
        /*0004*/ 	.word	index@(triton_poi_fused__native_batch_norm_legit_no_training__unsafe_index_add_mul_relu_sub_38)
        /*0008*/ 	.word	0x00000028


	//----- nvinfo : EIATTR_MIN_STACK_SIZE
	.align		4
.L_3:
        /*000c*/ 	.byte	0x04, 0x12
        /*000e*/ 	.short	(.L_5 - .L_4)
	.align		4
.L_4:
        /*0010*/ 	.word	index@(triton_poi_fused__native_batch_norm_legit_no_training__unsafe_index_add_mul_relu_sub_38)
        /*0014*/ 	.word	0x00000000


	//----- nvinfo : EIATTR_FRAME_SIZE
	.align		4
.L_5:
        /*0018*/ 	.byte	0x04, 0x11
        /*001a*/ 	.short	(.L_7 - .L_6)
	.align		4
.L_6:
        /*001c*/ 	.word	index@(triton_poi_fused__native_batch_norm_legit_no_training__unsafe_index_add_mul_relu_sub_38)
        /*0020*/ 	.word	0x00000000


	//----- nvinfo : EIATTR_MIN_STACK_SIZE
	.align		4
.L_7:
        /*0024*/ 	.byte	0x04, 0x12
        /*0026*/ 	.short	(.L_9 - .L_8)
	.align		4
.L_8:
        /*0028*/ 	.word	index@(triton_poi_fused__native_batch_norm_legit_no_training__unsafe_index_add_mul_relu_sub_38)
        /*002c*/ 	.word	0x00000000
.L_9:


//--------------------- .nv.info.triton_poi_fused__native_batch_norm_legit_no_training__unsafe_index_add_mul_relu_sub_38 --------------------------
	.section	.nv.info.triton_poi_fused__native_batch_norm_legit_no_training__unsafe_index_add_mul_relu_sub_38,"",@"SHT_CUDA_INFO"
	.sectionflags	@""
	.align	4


	//----- nvinfo : EIATTR_CUDA_API_VERSION
	.align		4
        /*0000*/ 	.byte	0x04, 0x37
        /*0002*/ 	.short	(.L_11 - .L_10)
.L_10:
        /*0004*/ 	.word	0x0000007c


	//----- nvinfo : EIATTR_KPARAM_INFO
	.align		4
.L_11:
        /*0008*/ 	.byte	0x04, 0x17
        /*000a*/ 	.short	(.L_13 - .L_12)
.L_12:
        /*000c*/ 	.word	0x00000000
        /*0010*/ 	.short	0x0015
        /*0012*/ 	.short	0x00a8
        /*0014*/ 	.byte	0x00, 0xf0, 0x11, 0x00


	//----- nvinfo : EIATTR_KPARAM_INFO
	.align		4
.L_13:
        /*0018*/ 	.byte	0x04, 0x17
        /*001a*/ 	.short	(.L_15 - .L_14)
.L_14:
        /*001c*/ 	.word	0x00000000
        /*0020*/ 	.short	0x0014
        /*0022*/ 	.short	0x00a0
        /*0024*/ 	.byte	0x00, 0xf4, 0x21, 0x00


	//----- nvinfo : EIATTR_KPARAM_INFO
	.align		4
.L_15:
        /*0028*/ 	.byte	0x04, 0x17
        /*002a*/ 	.short	(.L_17 - .L_16)
.L_16:
        /*002c*/ 	.word	0x00000000
        /*0030*/ 	.short	0x0013
        /*0032*/ 	.short	0x0098
        /*0034*/ 	.byte	0x00, 0xf4, 0x21, 0x00


	//----- nvinfo : EIATTR_KPARAM_INFO
	.align		4
.L_17:
        /*0038*/ 	.byte	0x04, 0x17
        /*003a*/ 	.short	(.L_19 - .L_18)
.L_18:
        /*003c*/ 	.word	0x00000000
        /*0040*/ 	.short	0x0012
        /*0042*/ 	.short	0x0090
        /*0044*/ 	.byte	0x00, 0xf4, 0x21, 0x00


	//----- nvinfo : EIATTR_KPARAM_INFO
	.align		4
.L_19:
        /*0048*/ 	.byte	0x04, 0x17
        /*004a*/ 	.short	(.L_21 - .L_20)
.L_20:
        /*004c*/ 	.word	0x00000000
        /*0050*/ 	.short	0x0011
        /*0052*/ 	.short	0x0088
        /*0054*/ 	.byte	0x00, 0xf4, 0x21, 0x00


	//----- nvinfo : EIATTR_KPARAM_INFO
	.align		4
.L_21:
        /*0058*/ 	.byte	0x04, 0x17
        /*005a*/ 	.short	(.L_23 - .L_22)
.L_22:
        /*005c*/ 	.word	0x00000000
        /*0060*/ 	.short	0x0010
        /*0062*/ 	.short	0x0080
        /*0064*/ 	.byte	0x00, 0xf4, 0x21, 0x00


	//----- nvinfo : EIATTR_KPARAM_INFO
	.align		4
.L_23:
        /*0068*/ 	.byte	0x04, 0x17
        /*006a*/ 	.short	(.L_25 - .L_24)
.L_24:
        /*006c*/ 	.word	0x00000000
        /*0070*/ 	.short	0x000f
        /*0072*/ 	.short	0x0078
        /*0074*/ 	.byte	0x00, 0xf4, 0x21, 0x00


	//----- nvinfo : EIATTR_KPARAM_INFO
	.align		4
.L_25:
        /*0078*/ 	.byte	0x04, 0x17
        /*007a*/ 	.short	(.L_27 - .L_26)
.L_26:
        /*007c*/ 	.word	0x00000000
        /*0080*/ 	.short	0x000e
        /*0082*/ 	.short	0x0070
        /*0084*/ 	.byte	0x00, 0xf4, 0x21, 0x00


	//----- nvinfo : EIATTR_KPARAM_INFO
	.align		4
.L_27:
        /*0088*/ 	.byte	0x04, 0x17
        /*008a*/ 	.short	(.L_29 - .L_28)
.L_28:
        /*008c*/ 	.word	0x00000000
        /*0090*/ 	.short	0x000d
        /*0092*/ 	.short	0x0068
        /*0094*/ 	.byte	0x00, 0xf4, 0x21, 0x00


	//----- nvinfo : EIATTR_KPARAM_INFO
	.align		4
.L_29:
        /*0098*/ 	.byte	0x04, 0x17
        /*009a*/ 	.short	(.L_31 - .L_30)
.L_30:
        /*009c*/ 	.word	0x00000000
        /*00a0*/ 	.short	0x000c
        /*00a2*/ 	.short	0x0060
        /*00a4*/ 	.byte	0x00, 0xf4, 0x21, 0x00


	//----- nvinfo : EIATTR_KPARAM_INFO
	.align		4
.L_31:
        /*00a8*/ 	.byte	0x04, 0x17
        /*00aa*/ 	.short	(.L_33 - .L_32)
.L_32:
        /*00ac*/ 	.word	0x00000000
        /*00b0*/ 	.short	0x000b
        /*00b2*/ 	.short	0x0058
        /*00b4*/ 	.byte	0x00, 0xf4, 0x21, 0x00


	//----- nvinfo : EIATTR_KPARAM_INFO
	.align		4
.L_33:
        /*00b8*/ 	.byte	0x04, 0x17
        /*00ba*/ 	.short	(.L_35 - .L_34)
.L_34:
        /*00bc*/ 	.word	0x00000000
        /*00c0*/ 	.short	0x000a
        /*00c2*/ 	.short	0x0050
        /*00c4*/ 	.byte	0x00, 0xf4, 0x21, 0x00


	//----- nvinfo : EIATTR_KPARAM_INFO
	.align		4
.L_35:
        /*00c8*/ 	.byte	0x04, 0x17
        /*00ca*/ 	.short	(.L_37 - .L_36)
.L_36:
        /*00cc*/ 	.word	0x00000000
        /*00d0*/ 	.short	0x0009
        /*00d2*/ 	.short	0x0048
        /*00d4*/ 	.byte	0x00, 0xf4, 0x21, 0x00


	//----- nvinfo : EIATTR_KPARAM_INFO
	.align		4
.L_37:
        /*00d8*/ 	.byte	0x04, 0x17
        /*00da*/ 	.short	(.L_39 - .L_38)
.L_38:
        /*00dc*/ 	.word	0x00000000
        /*00e0*/ 	.short	0x0008
        /*00e2*/ 	.short	0x0040
        /*00e4*/ 	.byte	0x00, 0xf4, 0x21, 0x00


	//----- nvinfo : EIATTR_KPARAM_INFO
	.align		4
.L_39:
        /*00e8*/ 	.byte	0x04, 0x17
        /*00ea*/ 	.short	(.L_41 - .L_40)
.L_40:
        /*00ec*/ 	.word	0x00000000
        /*00f0*/ 	.short	0x0007
        /*00f2*/ 	.short	0x0038
        /*00f4*/ 	.byte	0x00, 0xf4, 0x21, 0x00


	//----- nvinfo : EIATTR_KPARAM_INFO
	.align		4
.L_41:
        /*00f8*/ 	.byte	0x04, 0x17
        /*00fa*/ 	.short	(.L_43 - .L_42)
.L_42:
        /*00fc*/ 	.word	0x00000000
        /*0100*/ 	.short	0x0006
        /*0102*/ 	.short	0x0030
        /*0104*/ 	.byte	0x00, 0xf4, 0x21, 0x00


	//----- nvinfo : EIATTR_KPARAM_INFO
	.align		4
.L_43:
        /*0108*/ 	.byte	0x04, 0x17
        /*010a*/ 	.short	(.L_45 - .L_44)
.L_44:
        /*010c*/ 	.word	0x00000000
        /*0110*/ 	.short	0x0005
        /*0112*/ 	.short	0x0028
        /*0114*/ 	.byte	0x00, 0xf4, 0x21, 0x00


	//----- nvinfo : EIATTR_KPARAM_INFO
	.align		4
.L_45:
        /*0118*/ 	.byte	0x04, 0x17
        /*011a*/ 	.short	(.L_47 - .L_46)
.L_46:
        /*011c*/ 	.word	0x00000000
        /*0120*/ 	.short	0x0004
        /*0122*/ 	.short	0x0020
        /*0124*/ 	.byte	0x00, 0xf4, 0x21, 0x00


	//----- nvinfo : EIATTR_KPARAM_INFO
	.align		4
.L_47:
        /*0128*/ 	.byte	0x04, 0x17
        /*012a*/ 	.short	(.L_49 - .L_48)
.L_48:
        /*012c*/ 	.word	0x00000000
        /*0130*/ 	.short	0x0003
        /*0132*/ 	.short	0x0018
        /*0134*/ 	.byte	0x00, 0xf4, 0x21, 0x00


	//----- nvinfo : EIATTR_KPARAM_INFO
	.align		4
.L_49:
        /*0138*/ 	.byte	0x04, 0x17
        /*013a*/ 	.short	(.L_51 - .L_50)
.L_50:
        /*013c*/ 	.word	0x00000000
        /*0140*/ 	.short	0x0002
        /*0142*/ 	.short	0x0010
        /*0144*/ 	.byte	0x00, 0xf4, 0x21, 0x00


	//----- nvinfo : EIATTR_KPARAM_INFO
	.align		4
.L_51:
        /*0148*/ 	.byte	0x04, 0x17
        /*014a*/ 	.short	(.L_53 - .L_52)
.L_52:
        /*014c*/ 	.word	0x00000000
        /*0150*/ 	.short	0x0001
        /*0152*/ 	.short	0x0008
        /*0154*/ 	.byte	0x00, 0xf4, 0x21, 0x00


	//----- nvinfo : EIATTR_KPARAM_INFO
	.align		4
.L_53:
        /*0158*/ 	.byte	0x04, 0x17
        /*015a*/ 	.short	(.L_55 - .L_54)
.L_54:
        /*015c*/ 	.word	0x00000000
        /*0160*/ 	.short	0x0000
        /*0162*/ 	.short	0x0000
        /*0164*/ 	.byte	0x00, 0xf4, 0x21, 0x00


	//----- nvinfo : EIATTR_SPARSE_MMA_MASK
	.align		4
.L_55:
        /*0168*/ 	.byte	0x03, 0x50
        /*016a*/ 	.short	0x0000


	//----- nvinfo : EIATTR_MAXREG_COUNT
	.align		4
        /*016c*/ 	.byte	0x03, 0x1b
        /*016e*/ 	.short	0x00ff


	//----- nvinfo : EIATTR_EXIT_INSTR_OFFSETS
	.align		4
        /*0170*/ 	.byte	0x04, 0x1c
        /*0172*/ 	.short	(.L_57 - .L_56)


	//   ....[0]....
.L_56:
        /*0174*/ 	.word	0x00001440


	//   ....[1]....
        /*0178*/ 	.word	0x00001460


	//----- nvinfo : EIATTR_REQNTID
	.align		4
.L_57:
        /*017c*/ 	.byte	0x04, 0x10
        /*017e*/ 	.short	(.L_59 - .L_58)
.L_58:
        /*0180*/ 	.word	0x00000080
        /*0184*/ 	.word	0x00000001
        /*0188*/ 	.word	0x00000001


	//----- nvinfo : EIATTR_CBANK_PARAM_SIZE
	.align		4
.L_59:
        /*018c*/ 	.byte	0x03, 0x19
        /*018e*/ 	.short	0x00ac


	//----- nvinfo : EIATTR_PARAM_CBANK
	.align		4
        /*0190*/ 	.byte	0x04, 0x0a
        /*0192*/ 	.short	(.L_61 - .L_60)
	.align		4
.L_60:
        /*0194*/ 	.word	index@(.nv.constant0.triton_poi_fused__native_batch_norm_legit_no_training__unsafe_index_add_mul_relu_sub_38)
        /*0198*/ 	.short	0x0210
        /*019a*/ 	.short	0x00ac


	//----- nvinfo : EIATTR_SW_WAR
	.align		4
.L_61:
        /*019c*/ 	.byte	0x04, 0x36
        /*019e*/ 	.short	(.L_63 - .L_62)
.L_62:
        /*01a0*/ 	.word	0x00000008
.L_63:


//--------------------- .nv.callgraph             --------------------------
	.section	.nv.callgraph,"",@"SHT_CUDA_CALLGRAPH"
	.align	4
	.sectionentsize	8
	.align		4
        /*0000*/ 	.word	0x00000000
	.align		4
        /*0004*/ 	.word	0xffffffff
	.align		4
        /*0008*/ 	.word	0x00000000
	.align		4
        /*000c*/ 	.word	0xfffffffe
	.align		4
        /*0010*/ 	.word	0x00000000
	.align		4
        /*0014*/ 	.word	0xfffffffd
	.align		4
        /*0018*/ 	.word	0x00000000
	.align		4
        /*001c*/ 	.word	0xfffffffc


//--------------------- .nv.constant4             --------------------------
	.section	.nv.constant4,"a",@progbits
	.align	8
	.align		8
.nv.constant4:
        /*0000*/ 	.dword	_$_str
	.align		8
        /*0008*/ 	.dword	_$_str_$_2


//--------------------- .text.triton_poi_fused__native_batch_norm_legit_no_training__unsafe_index_add_mul_relu_sub_38 --------------------------
	.section	.text.triton_poi_fused__native_batch_norm_legit_no_training__unsafe_index_add_mul_relu_sub_38,"ax",@progbits
	.align	128
        .global         triton_poi_fused__native_batch_norm_legit_no_training__unsafe_index_add_mul_relu_sub_38
        .type           triton_poi_fused__native_batch_norm_legit_no_training__unsafe_index_add_mul_relu_sub_38,@function
        .size           triton_poi_fused__native_batch_norm_legit_no_training__unsafe_index_add_mul_relu_sub_38,(.L_x_1 - triton_poi_fused__native_batch_norm_legit_no_training__unsafe_index_add_mul_relu_sub_38)
        .other          triton_poi_fused__native_batch_norm_legit_no_training__unsafe_index_add_mul_relu_sub_38,@"STO_CUDA_ENTRY STV_DEFAULT"
triton_poi_fused__native_batch_norm_legit_no_training__unsafe_index_add_mul_relu_sub_38:
.text.triton_poi_fused__native_batch_norm_legit_no_training__unsafe_index_add_mul_relu_sub_38:
[----:B------:R-:W0:Y:S01]  /*0000*/  LDC R1, c[0x0][0x28] ;  /* 0x00000a00ff017b82 */ /* 0x000e220000000800 */
[----:B------:R-:W1:Y:S07]  /*0010*/  S2R R0, SR_TID.X ;  /* 0x0000000000007919 */ /* 0x000e6e0000002100 */
[----:B------:R-:W2:Y:S01]  /*0020*/  LDC.64 R6, c[0x0][0x250] ;  /* 0x00009400ff067b82 */ /* 0x000ea20000000a00 */
[----:B------:R-:W-:Y:S01]  /*0030*/  ULDC.64 UR4, c[0x0][0x208] ;  /* 0x0000820000047ab9 */ /* 0x000fe20000000a00 */
[----:B------:R-:W3:Y:S06]  /*0040*/  S2R R5, SR_CTAID.X ;  /* 0x0000000000057919 */ /* 0x000eec0000002500 */
[----:B------:R-:W4:Y:S08]  /*0050*/  LDC.64 R8, c[0x0][0x240] ;  /* 0x00009000ff087b82 */ /* 0x000f300000000a00 */
[----:B------:R-:W5:Y:S08]  /*0060*/  LDC.64 R12, c[0x0][0x218] ;  /* 0x00008600ff0c7b82 */ /* 0x000f700000000a00 */
[----:B------:R-:W2:Y:S01]  /*0070*/  LDC.64 R30, c[0x0][0x248] ;  /* 0x00009200ff1e7b82 */ /* 0x000ea20000000a00 */
[----:B------:R-:W-:Y:S01]  /*0080*/  CS2R R22, SRZ ;  /* 0x0000000000167805 */ /* 0x000fe2000001ff00 */
[----:B------:R-:W-:-:S06]  /*0090*/  IMAD.MOV.U32 R35, RZ, RZ, RZ ;  /* 0x000000ffff237224 */ /* 0x000fcc00078e00ff */
[----:B------:R-:W4:Y:S01]  /*00a0*/  LDC.64 R18, c[0x0][0x258] ;  /* 0x00009600ff127b82 */ /* 0x000f220000000a00 */
[----:B-1----:R-:W-:-:S07]  /*00b0*/  IMAD.SHL.U32 R0, R0, 0x2, RZ ;  /* 0x0000000200007824 */ /* 0x002fce00078e00ff */
[----:B------:R-:W1:Y:S01]  /*00c0*/  LDC.64 R36, c[0x0][0x260] ;  /* 0x00009800ff247b82 */ /* 0x000e620000000a00 */
[----:B------:R-:W-:Y:S01]  /*00d0*/  LOP3.LUT R0, R0, 0xfe, RZ, 0xc0, !PT ;  /* 0x000000fe00007812 */ /* 0x000fe200078ec0ff */
[----:B------:R-:W-:Y:S01]  /*00e0*/  IMAD.MOV.U32 R26, RZ, RZ, RZ ;  /* 0x000000ffff1a7224 */ /* 0x000fe200078e00ff */
[----:B---3--:R-:W-:Y:S01]  /*00f0*/  SHF.R.S32.HI R3, RZ, 0x17, R5 ;  /* 0x00000017ff037819 */ /* 0x008fe20000011405 */
[----:B------:R-:W-:Y:S02]  /*0100*/  IMAD.MOV.U32 R17, RZ, RZ, RZ ;  /* 0x000000ffff117224 */ /* 0x000fe400078e00ff */
[----:B------:R-:W-:Y:S01]  /*0110*/  IMAD.MOV.U32 R32, RZ, RZ, RZ ;  /* 0x000000ffff207224 */ /* 0x000fe200078e00ff */
[----:B------:R-:W-:Y:S01]  /*0120*/  SGXT R3, R3, 0x1 ;  /* 0x000000010303781a */ /* 0x000fe20000000200 */
[----:B------:R-:W-:Y:S01]  /*0130*/  IMAD R0, R5, 0x100, R0 ;  /* 0x0000010005007824 */ /* 0x000fe200078e0200 */
[----:B------:R-:W-:Y:S01]  /*0140*/  CS2R R4, SRZ ;  /* 0x0000000000047805 */ /* 0x000fe2000001ff00 */
[----:B------:R-:W-:Y:S01]  /*0150*/  IMAD.MOV.U32 R29, RZ, RZ, RZ ;  /* 0x000000ffff1d7224 */ /* 0x000fe200078e00ff */
[----:B------:R-:W-:Y:S01]  /*0160*/  HFMA2.MMA R34, -RZ, RZ, 1.625, 0 ;  /* 0x3e800000ff227435 */ /* 0x000fe200000001ff */
[----:B------:R-:W-:Y:S01]  /*0170*/  ULDC.64 UR6, c[0x0][0x228] ;  /* 0x00008a0000067ab9 */ /* 0x000fe20000000a00 */
[----:B------:R-:W-:-:S02]  /*0180*/  LEA.HI R3, R3, R0, RZ, 0x6 ;  /* 0x0000000003037211 */ /* 0x000fc400078f30ff */
[----:B------:R-:W-:Y:S02]  /*0190*/  ISETP.GE.AND P0, PT, R0, 0x800, PT ;  /* 0x000008000000780c */ /* 0x000fe40003f06270 */
[----:B------:R-:W-:-:S04]  /*01a0*/  SHF.R.S32.HI R27, RZ, 0x6, R3 ;  /* 0x00000006ff1b7819 */ /* 0x000fc80000011403 */
[----:B------:R-:W-:-:S04]  /*01b0*/  LEA.HI R2, R27, R27, RZ, 0x3 ;  /* 0x0000001b1b027211 */ /* 0x000fc800078f18ff */
[----:B------:R-:W-:-:S05]  /*01c0*/  LOP3.LUT R2, R2, 0xfffffff8, RZ, 0xc0, !PT ;  /* 0xfffffff802027812 */ /* 0x000fca00078ec0ff */
[----:B------:R-:W-:-:S04]  /*01d0*/  IMAD.IADD R11, R27, 0x1, -R2 ;  /* 0x000000011b0b7824 */ /* 0x000fc800078e0a02 */
[----:B--2---:R-:W-:-:S05]  /*01e0*/  IMAD.WIDE R6, R11, 0x4, R6 ;  /* 0x000000040b067825 */ /* 0x004fca00078e0206 */
[----:B------:R-:W2:Y:S04]  /*01f0*/  @!P0 LDG.E.EL R5, desc[UR4][R6.64] ;  /* 0x0000000406058981 */ /* 0x000ea8000c2e1900 */
[----:B------:R3:W2:Y:S01]  /*0200*/  @!P0 LDG.E.EL R4, desc[UR4][R6.64] ;  /* 0x0000000406048981 */ /* 0x0006a2000c2e1900 */
[----:B------:R-:W-:-:S04]  /*0210*/  SHF.R.S32.HI R3, RZ, 0x1f, R0 ;  /* 0x0000001fff037819 */ /* 0x000fc80000011400 */
[----:B------:R-:W-:-:S04]  /*0220*/  LEA.HI R10, R3, R0, RZ, 0x3 ;  /* 0x00000000030a7211 */ /* 0x000fc800078f18ff */
[----:B------:R-:W-:-:S04]  /*0230*/  SHF.R.S32.HI R28, RZ, 0x3, R10 ;  /* 0x00000003ff1c7819 */ /* 0x000fc8000001140a */
[----:B------:R-:W-:-:S04]  /*0240*/  LEA.HI R2, R28, R28, RZ, 0x3 ;  /* 0x0000001c1c027211 */ /* 0x000fc800078f18ff */
[----:B------:R-:W-:-:S05]  /*0250*/  LOP3.LUT R3, R2, 0xfffffff8, RZ, 0xc0, !PT ;  /* 0xfffffff802037812 */ /* 0x000fca00078ec0ff */
[----:B------:R-:W-:Y:S02]  /*0260*/  IMAD.IADD R28, R28, 0x1, -R3 ;  /* 0x000000011c1c7824 */ /* 0x000fe400078e0a03 */
[----:B------:R-:W1:Y:S01]  /*0270*/  LDC.64 R2, c[0x0][0x220] ;  /* 0x00008800ff027b82 */ /* 0x000e620000000a00 */
[----:B----4-:R-:W-:Y:S01]  /*0280*/  IMAD.WIDE R20, R0, 0x4, R8 ;  /* 0x0000000400147825 */ /* 0x010fe200078e0208 */
[----:B------:R-:W-:-:S03]  /*0290*/  LOP3.LUT R15, R10, 0xfffffff8, RZ, 0xc0, !PT ;  /* 0xfffffff80a0f7812 */ /* 0x000fc600078ec0ff */
[----:B-----5:R-:W-:-:S03]  /*02a0*/  IMAD.WIDE R12, R28, 0x8, R12 ;  /* 0x000000081c0c7825 */ /* 0x020fc600078e020c */
[----:B------:R-:W4:Y:S01]  /*02b0*/  LDC.64 R8, c[0x0][0x270] ;  /* 0x00009c00ff087b82 */ /* 0x000f220000000a00 */
[----:B---3--:R-:W-:Y:S01]  /*02c0*/  CS2R R6, SRZ ;  /* 0x0000000000067805 */ /* 0x008fe2000001ff00 */
[----:B------:R3:W5:Y:S01]  /*02d0*/  @!P0 LDG.E.EL.64 R22, desc[UR4][R12.64] ;  /* 0x000000040c168981 */ /* 0x000762000c2e1b00 */
[----:B0-----:R-:W-:Y:S01]  /*02e0*/  IMAD.WIDE R30, R11, 0x4, R30 ;  /* 0x000000040b1e7825 */ /* 0x001fe200078e021e */
[----:B------:R-:W-:Y:S02]  /*02f0*/  IADD3 R16, R0, -R15, RZ ;  /* 0x8000000f00107210 */ /* 0x000fe40007ffe0ff */
[----:B------:R-:W-:Y:S01]  /*0300*/  CS2R R14, SRZ ;  /* 0x00000000000e7805 */ /* 0x000fe2000001ff00 */
[----:B------:R0:W5:Y:S04]  /*0310*/  @!P0 LDG.E.64 R6, desc[UR4][R20.64] ;  /* 0x0000000414068981 */ /* 0x000168000c1e1b00 */
[----:B------:R-:W5:Y:S01]  /*0320*/  @!P0 LDG.E.EL R35, desc[UR4][R30.64] ;  /* 0x000000041e238981 */ /* 0x000f62000c2e1900 */
[----:B---3--:R-:W-:-:S03]  /*0330*/  CS2R R12, SRZ ;  /* 0x00000000000c7805 */ /* 0x008fc6000001ff00 */
[----:B------:R-:W3:Y:S01]  /*0340*/  @!P0 LDG.E.EL R26, desc[UR4][R30.64] ;  /* 0x000000041e1a8981 */ /* 0x000ee2000c2e1900 */
[----:B-1----:R-:W-:-:S05]  /*0350*/  IMAD.WIDE R2, R16, 0x8, R2 ;  /* 0x0000000810027825 */ /* 0x002fca00078e0202 */
[----:B------:R1:W3:Y:S01]  /*0360*/  @!P0 LDG.E.EL.128 R12, desc[UR4][R2.64] ;  /* 0x00000004020c8981 */ /* 0x0002e2000c2e1d00 */
[----:B0-----:R-:W-:Y:S01]  /*0370*/  CS2R R20, SRZ ;  /* 0x0000000000147805 */ /* 0x001fe2000001ff00 */
[----:B----4-:R-:W-:-:S04]  /*0380*/  IMAD.WIDE R24, R28, 0x8, R8 ;  /* 0x000000081c187825 */ /* 0x010fc800078e0208 */
[C---:B------:R-:W-:Y:S01]  /*0390*/  IMAD.WIDE R18, R11.reuse, 0x4, R18 ;  /* 0x000000040b127825 */ /* 0x040fe200078e0212 */
[----:B------:R0:W4:Y:S01]  /*03a0*/  @!P0 LDG.E.EL.64 R20, desc[UR4][R24.64] ;  /* 0x0000000418148981 */ /* 0x000122000c2e1b00 */
[----:B-1----:R-:W1:Y:S02]  /*03b0*/  LDC.64 R2, c[0x0][0x230] ;  /* 0x00008c00ff027b82 */ /* 0x002e640000000a00 */
[----:B------:R-:W-:Y:S01]  /*03c0*/  IMAD.WIDE R36, R11, 0x4, R36 ;  /* 0x000000040b247825 */ /* 0x000fe200078e0224 */
[----:B------:R-:W4:Y:S04]  /*03d0*/  @!P0 LDG.E.EL R17, desc[UR4][R18.64] ;  /* 0x0000000412118981 */ /* 0x000f28000c2e1900 */
[----:B------:R-:W4:Y:S01]  /*03e0*/  @!P0 LDG.E.EL R32, desc[UR4][R36.64] ;  /* 0x0000000424208981 */ /* 0x000f22000c2e1900 */
[----:B------:R-:W-:Y:S01]  /*03f0*/  IMAD.MOV.U32 R30, RZ, RZ, RZ ;  /* 0x000000ffff1e7224 */ /* 0x000fe200078e00ff */
[----:B------:R-:W-:-:S02]  /*0400*/  CS2R R8, SRZ ;  /* 0x0000000000087805 */ /* 0x000fc4000001ff00 */
[----:B------:R-:W-:Y:S01]  /*0410*/  CS2R R10, SRZ ;  /* 0x00000000000a7805 */ /* 0x000fe2000001ff00 */
[----:B------:R0:W4:Y:S02]  /*0420*/  @!P0 LDG.E.EL R29, desc[UR4][R18.64] ;  /* 0x00000004121d8981 */ /* 0x000124000c2e1900 */
[----:B0-----:R-:W0:Y:S02]  /*0430*/  LDC.64 R24, c[0x0][0x278] ;  /* 0x00009e00ff187b82 */ /* 0x001e240000000a00 */
[----:B------:R1:W4:Y:S06]  /*0440*/  @!P0 LDG.E.EL R30, desc[UR4][R36.64] ;  /* 0x00000004241e8981 */ /* 0x00032c000c2e1900 */
[----:B------:R-:W0:Y:S01]  /*0450*/  LDC.64 R18, c[0x0][0x2b0] ;  /* 0x0000ac00ff127b82 */ /* 0x000e220000000a00 */
[----:B-1----:R-:W-:-:S07]  /*0460*/  IMAD.WIDE R2, R16, 0x8, R2 ;  /* 0x0000000810027825 */ /* 0x002fce00078e0202 */
[----:B------:R-:W1:Y:S01]  /*0470*/  LDC.64 R36, c[0x0][0x238] ;  /* 0x00008e00ff247b82 */ /* 0x000e620000000a00 */
[----:B------:R0:W4:Y:S02]  /*0480*/  @!P0 LDG.E.EL.128 R8, desc[UR4][R2.64] ;  /* 0x0000000402088981 */ /* 0x000124000c2e1d00 */
[----:B0-----:R-:W-:Y:S01]  /*0490*/  IMAD.WIDE R24, R28, 0x4, R24 ;  /* 0x000000041c187825 */ /* 0x001fe200078e0218 */
[----:B------:R-:W-:-:S03]  /*04a0*/  CS2R R2, SRZ ;  /* 0x0000000000027805 */ /* 0x000fc6000001ff00 */
[----:B------:R-:W-:-:S05]  /*04b0*/  IMAD.WIDE R18, R28, 0x4, R18 ;  /* 0x000000041c127825 */ /* 0x000fca00078e0212 */
[----:B------:R-:W4:Y:S04]  /*04c0*/  @!P0 LDG.E.EL R3, desc[UR4][R18.64] ;  /* 0x0000000412038981 */ /* 0x000f28000c2e1900 */
[----:B------:R-:W4:Y:S01]  /*04d0*/  @!P0 LDG.E.EL R2, desc[UR4][R18.64] ;  /* 0x0000000412028981 */ /* 0x000f22000c2e1900 */
[----:B--2---:R-:W-:-:S06]  /*04e0*/  FADD R33, R5, 9.9999997473787516356e-06 ;  /* 0x3727c5ac05217421 */ /* 0x004fcc0000000000 */
[----:B------:R-:W0:Y:S01]  /*04f0*/  MUFU.SQRT R33, R33 ;  /* 0x0000002100217308 */ /* 0x000e220000002000 */
[----:B------:R-:W-:-:S07]  /*0500*/  FADD R31, R4, 9.9999997473787516356e-06 ;  /* 0x3727c5ac041f7421 */ /* 0x000fce0000000000 */
[----:B------:R-:W2:Y:S01]  /*0510*/  MUFU.SQRT R31, R31 ;  /* 0x0000001f001f7308 */ /* 0x000ea20000002000 */
[C---:B0-----:R-:W-:Y:S02]  /*0520*/  FSETP.GT.AND P1, PT, R33.reuse, 8.50705917302346158658e+37, PT ;  /* 0x7e8000002100780b */ /* 0x041fe40003f24000 */
[----:B------:R-:W-:Y:S02]  /*0530*/  FSETP.GEU.AND P3, PT, R33, 1.175494350822287508e-38, PT ;  /* 0x008000002100780b */ /* 0x000fe40003f6e000 */
[----:B--2---:R-:W-:-:S09]  /*0540*/  FSETP.GT.AND P2, PT, R31, 8.50705917302346158658e+37, PT ;  /* 0x7e8000001f00780b */ /* 0x004fd20003f44000 */
[----:B------:R-:W-:Y:S01]  /*0550*/  @P1 FMUL R33, R33, 0.25 ;  /* 0x3e80000021211820 */ /* 0x000fe20000400000 */
[----:B------:R-:W-:-:S03]  /*0560*/  FSETP.GEU.AND P4, PT, R31, 1.175494350822287508e-38, PT ;  /* 0x008000001f00780b */ /* 0x000fc60003f8e000 */
[----:B------:R-:W-:Y:S01]  /*0570*/  @!P3 FMUL R33, R33, 16777216 ;  /* 0x4b8000002121b820 */ /* 0x000fe20000400000 */
[----:B------:R-:W-:-:S05]  /*0580*/  CS2R R4, SRZ ;  /* 0x0000000000047805 */ /* 0x000fca000001ff00 */
[----:B------:R-:W0:Y:S01]  /*0590*/  MUFU.RCP R33, R33 ;  /* 0x0000002100217308 */ /* 0x000e220000001000 */
[----:B------:R-:W-:Y:S01]  /*05a0*/  @P2 FMUL R31, R31, 0.25 ;  /* 0x3e8000001f1f2820 */ /* 0x000fe20000400000 */
[----:B------:R-:W2:Y:S04]  /*05b0*/  @!P0 LDG.E.EL R5, desc[UR4][R24.64] ;  /* 0x0000000418058981 */ /* 0x000ea8000c2e1900 */
[----:B------:R0:W2:Y:S01]  /*05c0*/  @!P0 LDG.E.EL R4, desc[UR4][R24.64] ;  /* 0x0000000418048981 */ /* 0x0000a2000c2e1900 */
[----:B------:R-:W-:Y:S01]  /*05d0*/  @!P4 FMUL R31, R31, 16777216 ;  /* 0x4b8000001f1fc820 */ /* 0x000fe20000400000 */
[----:B0-----:R-:W-:-:S05]  /*05e0*/  FSEL R24, R34, 1, P1 ;  /* 0x3f80000022187808 */ /* 0x001fca0000800000 */
[----:B------:R-:W0:Y:S01]  /*05f0*/  MUFU.RCP R31, R31 ;  /* 0x0000001f001f7308 */ /* 0x000e220000001000 */
[----:B------:R-:W-:-:S04]  /*0600*/  @!P3 FMUL R24, R24, 16777216 ;  /* 0x4b8000001818b820 */ /* 0x000fc80000400000 */
[----:B------:R-:W-:Y:S01]  /*0610*/  FMUL R25, R33, R24 ;  /* 0x0000001821197220 */ /* 0x000fe20000400000 */
[----:B------:R-:W-:Y:S02]  /*0620*/  FSEL R24, R34, 1, P2 ;  /* 0x3f80000022187808 */ /* 0x000fe40001000000 */
[----:B-----5:R-:W-:Y:S01]  /*0630*/  SHF.R.U32.HI R34, RZ, 0x1d, R23 ;  /* 0x0000001dff227819 */ /* 0x020fe20000011617 */
[----:B------:R-:W-:-:S03]  /*0640*/  FADD R18, -R35, R6 ;  /* 0x0000000623127221 */ /* 0x000fc60000000100 */
[----:B------:R-:W-:Y:S01]  /*0650*/  LOP3.LUT R19, R34, 0x4, RZ, 0xc0, !PT ;  /* 0x0000000422137812 */ /* 0x000fe200078ec0ff */
[----:B------:R-:W-:-:S03]  /*0660*/  @!P4 FMUL R24, R24, 16777216 ;  /* 0x4b8000001818c820 */ /* 0x000fc60000400000 */
[----:B------:R-:W-:Y:S01]  /*0670*/  IADD3 R19, P1, R22, R19, RZ ;  /* 0x0000001316137210 */ /* 0x000fe20007f3e0ff */
[----:B0-----:R-:W-:Y:S01]  /*0680*/  FMUL R6, R31, R24 ;  /* 0x000000181f067220 */ /* 0x001fe20000400000 */
[----:B------:R-:W-:Y:S01]  /*0690*/  FMUL R25, R18, R25 ;  /* 0x0000001912197220 */ /* 0x000fe20000400000 */
[----:B---3--:R-:W-:Y:S02]  /*06a0*/  SHF.R.U32.HI R31, RZ, 0x1b, R13 ;  /* 0x0000001bff1f7819 */ /* 0x008fe4000001160d */
[----:B------:R-:W-:Y:S01]  /*06b0*/  SHF.R.U32.HI R18, RZ, 0x1b, R15 ;  /* 0x0000001bff127819 */ /* 0x000fe2000001160f */
[----:B------:R-:W-:Y:S01]  /*06c0*/  IMAD.X R22, RZ, RZ, R23, P1 ;  /* 0x000000ffff167224 */ /* 0x000fe200008e0617 */
[----:B------:R-:W-:Y:S02]  /*06d0*/  LEA R24, P1, R12, UR6, 0x2 ;  /* 0x000000060c187c11 */ /* 0x000fe4000f8210ff */
[----:B------:R-:W-:Y:S01]  /*06e0*/  LEA R23, P2, R14, UR6, 0x2 ;  /* 0x000000060e177c11 */ /* 0x000fe2000f8410ff */
[----:B------:R-:W-:Y:S01]  /*06f0*/  FADD R7, -R26, R7 ;  /* 0x000000071a077221 */ /* 0x000fe20000000100 */
[----:B------:R-:W-:-:S02]  /*0700*/  LOP3.LUT R31, R31, 0x10, RZ, 0xc0, !PT ;  /* 0x000000101f1f7812 */ /* 0x000fc400078ec0ff */
[----:B------:R-:W-:Y:S02]  /*0710*/  LOP3.LUT R18, R18, 0x10, RZ, 0xc0, !PT ;  /* 0x0000001012127812 */ /* 0x000fe400078ec0ff */
[----:B------:R-:W-:Y:S02]  /*0720*/  LEA.HI.X R26, R12, UR7, R13, 0x2, P1 ;  /* 0x000000070c1a7c11 */ /* 0x000fe400088f140d */
[----:B------:R-:W-:Y:S02]  /*0730*/  LEA.HI.X R12, R14, UR7, R15, 0x2, P2 ;  /* 0x000000070e0c7c11 */ /* 0x000fe400090f140f */
[----:B------:R-:W-:Y:S02]  /*0740*/  IADD3 R31, P1, R31, R24, RZ ;  /* 0x000000181f1f7210 */ /* 0x000fe40007f3e0ff */
[----:B------:R-:W-:Y:S01]  /*0750*/  IADD3 R15, P2, R18, R23, RZ ;  /* 0x00000017120f7210 */ /* 0x000fe20007f5e0ff */
[C---:B------:R-:W-:Y:S01]  /*0760*/  IMAD.SHL.U32 R18, R19.reuse, 0x10, RZ ;  /* 0x0000001013127824 */ /* 0x040fe200078e00ff */
[----:B----4-:R-:W-:Y:S01]  /*0770*/  SHF.R.U32.HI R35, RZ, 0x1d, R21 ;  /* 0x0000001dff237819 */ /* 0x010fe20000011615 */
[----:B------:R-:W-:Y:S01]  /*0780*/  IMAD.X R26, RZ, RZ, R26, P1 ;  /* 0x000000ffff1a7224 */ /* 0x000fe200008e061a */
[----:B------:R-:W-:-:S02]  /*0790*/  SHF.L.U64.HI R19, R19, 0x4, R22 ;  /* 0x0000000413137819 */ /* 0x000fc40000010216 */
[----:B------:R-:W-:Y:S02]  /*07a0*/  IADD3 R24, P1, R18, R31, RZ ;  /* 0x0000001f12187210 */ /* 0x000fe40007f3e0ff */
[----:B------:R-:W-:Y:S01]  /*07b0*/  LOP3.LUT R35, R35, 0x4, RZ, 0xc0, !PT ;  /* 0x0000000423237812 */ /* 0x000fe200078ec0ff */
[----:B------:R-:W-:Y:S01]  /*07c0*/  FFMA R17, R25, R17, R32 ;  /* 0x0000001119117223 */ /* 0x000fe20000000020 */
[----:B------:R-:W-:Y:S02]  /*07d0*/  IADD3.X R25, R19, R26, RZ, P1, !PT ;  /* 0x0000001a13197210 */ /* 0x000fe40000ffe4ff */
[----:B------:R-:W-:Y:S01]  /*07e0*/  IADD3 R20, P1, R20, R35, RZ ;  /* 0x0000002314147210 */ /* 0x000fe20007f3e0ff */
[----:B------:R-:W-:Y:S01]  /*07f0*/  IMAD.X R12, RZ, RZ, R12, P2 ;  /* 0x000000ffff0c7224 */ /* 0x000fe200010e060c */
[----:B------:R-:W-:Y:S01]  /*0800*/  IADD3 R22, P2, R15, R18, RZ ;  /* 0x000000120f167210 */ /* 0x000fe20007f5e0ff */
[----:B------:R-:W-:Y:S01]  /*0810*/  FMUL R13, R7, R6 ;  /* 0x00000006070d7220 */ /* 0x000fe20000400000 */
[----:B------:R-:W-:Y:S01]  /*0820*/  IMAD.SHL.U32 R33, R27, 0x10, RZ ;  /* 0x000000101b217824 */ /* 0x000fe200078e00ff */
[----:B------:R-:W0:Y:S01]  /*0830*/  LDC.64 R34, c[0x0][0x2a0] ;  /* 0x0000a800ff227b82 */ /* 0x000e220000000a00 */
[----:B------:R-:W-:-:S02]  /*0840*/  IMAD.X R21, RZ, RZ, R21, P1 ;  /* 0x000000ffff157224 */ /* 0x000fc400008e0615 */
[----:B------:R-:W-:Y:S01]  /*0850*/  FFMA R14, R13, R29, R30 ;  /* 0x0000001d0d0e7223 */ /* 0x000fe2000000001e */
[----:B------:R-:W-:Y:S01]  /*0860*/  IMAD.X R23, R12, 0x1, R19, P2 ;  /* 0x000000010c177824 */ /* 0x000fe200010e0613 */
[----:B------:R-:W-:Y:S02]  /*0870*/  LEA R29, P1, R8, UR6, 0x2 ;  /* 0x00000006081d7c11 */ /* 0x000fe4000f8210ff */
[C---:B------:R-:W-:Y:S01]  /*0880*/  SHF.L.U64.HI R21, R20.reuse, 0x4, R21 ;  /* 0x0000000414157819 */ /* 0x040fe20000010215 */
[----:B------:R-:W-:Y:S01]  /*0890*/  IMAD.SHL.U32 R20, R20, 0x10, RZ ;  /* 0x0000001014147824 */ /* 0x000fe200078e00ff */
[----:B------:R-:W-:Y:S01]  /*08a0*/  CS2R R6, SRZ ;  /* 0x0000000000067805 */ /* 0x000fe2000001ff00 */
[C---:B------:R-:W-:Y:S01]  /*08b0*/  IMAD.WIDE R22, R33.reuse, 0x4, R22 ;  /* 0x0000000421167825 */ /* 0x040fe200078e0216 */
[----:B------:R-:W-:Y:S02]  /*08c0*/  LEA.HI.X R32, R8, UR7, R9, 0x2, P1 ;  /* 0x0000000708207c11 */ /* 0x000fe400088f1409 */
[----:B------:R-:W-:Y:S01]  /*08d0*/  IADD3 R30, P1, R20, R31, RZ ;  /* 0x0000001f141e7210 */ /* 0x000fe20007f3e0ff */
[----:B------:R-:W-:Y:S01]  /*08e0*/  IMAD.WIDE R24, R33, 0x4, R24 ;  /* 0x0000000421187825 */ /* 0x000fe200078e0218 */
[----:B------:R3:W4:Y:S01]  /*08f0*/  @!P0 LDG.E.EL R6, desc[UR4][R22.64] ;  /* 0x0000000416068981 */ /* 0x000722000c2e1900 */
[----:B------:R-:W-:-:S02]  /*0900*/  SHF.R.U32.HI R33, RZ, 0x1b, R9 ;  /* 0x0000001bff217819 */ /* 0x000fc40000011609 */
[----:B------:R-:W-:Y:S01]  /*0910*/  IMAD.X R31, R21, 0x1, R26, P1 ;  /* 0x00000001151f7824 */ /* 0x000fe200008e061a */
[----:B------:R5:W2:Y:S01]  /*0920*/  @!P0 LDG.E.EL R7, desc[UR4][R24.64] ;  /* 0x0000000418078981 */ /* 0x000aa2000c2e1900 */
[----:B------:R-:W-:Y:S01]  /*0930*/  LOP3.LUT R26, R33, 0x10, RZ, 0xc0, !PT ;  /* 0x00000010211a7812 */ /* 0x000fe200078ec0ff */
[----:B------:R-:W0:Y:S01]  /*0940*/  LDC.64 R8, c[0x0][0x280] ;  /* 0x0000a000ff087b82 */ /* 0x000e220000000a00 */
[----:B---3--:R-:W-:Y:S02]  /*0950*/  SHF.R.U32.HI R23, RZ, 0x1b, R11 ;  /* 0x0000001bff177819 */ /* 0x008fe4000001160b */
[----:B------:R-:W-:Y:S02]  /*0960*/  LEA R22, P1, R10, UR6, 0x2 ;  /* 0x000000060a167c11 */ /* 0x000fe4000f8210ff */
[----:B-----5:R-:W-:Y:S02]  /*0970*/  IADD3 R24, P2, R20, R15, RZ ;  /* 0x0000000f14187210 */ /* 0x020fe40007f5e0ff */
[----:B------:R-:W-:-:S02]  /*0980*/  LOP3.LUT R23, R23, 0x10, RZ, 0xc0, !PT ;  /* 0x0000001017177812 */ /* 0x000fc400078ec0ff */
[----:B------:R-:W-:Y:S01]  /*0990*/  LEA.HI.X R10, R10, UR7, R11, 0x2, P1 ;  /* 0x000000070a0a7c11 */ /* 0x000fe200088f140b */
[----:B------:R-:W-:Y:S01]  /*09a0*/  IMAD.X R25, R21, 0x1, R12, P2 ;  /* 0x0000000115197824 */ /* 0x000fe200010e060c */
[----:B------:R-:W-:Y:S01]  /*09b0*/  IADD3 R29, P1, R26, R29, RZ ;  /* 0x0000001d1a1d7210 */ /* 0x000fe20007f3e0ff */
[----:B-1----:R-:W-:Y:S01]  /*09c0*/  IMAD.WIDE R36, R16, 0x4, R36 ;  /* 0x0000000410247825 */ /* 0x002fe200078e0224 */
[----:B------:R-:W-:Y:S01]  /*09d0*/  IADD3 R23, P2, R23, R22, RZ ;  /* 0x0000001617177210 */ /* 0x000fe20007f5e0ff */
[----:B------:R-:W-:Y:S01]  /*09e0*/  ULDC.64 UR6, c[0x0][0x290] ;  /* 0x0000a40000067ab9 */ /* 0x000fe20000000a00 */
[----:B------:R-:W-:Y:S01]  /*09f0*/  IADD3 R22, P3, R20, R29, RZ ;  /* 0x0000001d14167210 */ /* 0x000fe20007f7e0ff */
[----:B------:R-:W-:Y:S01]  /*0a00*/  IMAD.X R26, RZ, RZ, R32, P1 ;  /* 0x000000ffff1a7224 */ /* 0x000fe200008e0620 */
[----:B------:R-:W-:Y:S01]  /*0a10*/  IADD3 R32, P1, R29, R18, RZ ;  /* 0x000000121d207210 */ /* 0x000fe20007f3e0ff */
[----:B------:R-:W-:Y:S01]  /*0a20*/  IMAD.X R10, RZ, RZ, R10, P2 ;  /* 0x000000ffff0a7224 */ /* 0x000fe200010e060a */
[----:B------:R-:W-:-:S02]  /*0a30*/  IADD3 R18, P2, R23, R18, RZ ;  /* 0x0000001217127210 */ /* 0x000fc40007f5e0ff */
[----:B------:R-:W-:Y:S01]  /*0a40*/  IADD3 R20, P4, R20, R23, RZ ;  /* 0x0000001714147210 */ /* 0x000fe20007f9e0ff */
[C---:B------:R-:W-:Y:S01]  /*0a50*/  IMAD.X R23, R21.reuse, 0x1, R26, P3 ;  /* 0x0000000115177824 */ /* 0x040fe200018e061a */
[----:B------:R-:W-:Y:S01]  /*0a60*/  IADD3.X R33, R26, R19, RZ, P1, !PT ;  /* 0x000000131a217210 */ /* 0x000fe20000ffe4ff */
[----:B------:R-:W-:Y:S02]  /*0a70*/  IMAD.X R19, R10, 0x1, R19, P2 ;  /* 0x000000010a137824 */ /* 0x000fe400010e0613 */
[----:B------:R-:W-:Y:S02]  /*0a80*/  IMAD.X R21, R21, 0x1, R10, P4 ;  /* 0x0000000115157824 */ /* 0x000fe400020e060a */
[----:B------:R-:W1:Y:S01]  /*0a90*/  LDC.64 R10, c[0x0][0x288] ;  /* 0x0000a200ff0a7b82 */ /* 0x000e620000000a00 */
[----:B------:R-:W-:Y:S02]  /*0aa0*/  SHF.L.U32 R15, R27, 0x4, RZ ;  /* 0x000000041b0f7819 */ /* 0x000fe400000006ff */
[----:B------:R-:W-:-:S03]  /*0ab0*/  CS2R R12, SRZ ;  /* 0x00000000000c7805 */ /* 0x000fc6000001ff00 */
[----:B------:R-:W-:-:S04]  /*0ac0*/  IMAD.WIDE R30, R15, 0x4, R30 ;  /* 0x000000040f1e7825 */ /* 0x000fc800078e021e */
[----:B------:R-:W-:Y:S01]  /*0ad0*/  IMAD.MOV.U32 R26, RZ, RZ, RZ ;  /* 0x000000ffff1a7224 */ /* 0x000fe200078e00ff */
[----:B------:R3:W5:Y:S01]  /*0ae0*/  @!P0 LDG.E.EL R13, desc[UR4][R30.64] ;  /* 0x000000041e0d8981 */ /* 0x000762000c2e1900 */
[----:B------:R-:W-:-:S04]  /*0af0*/  IMAD.WIDE R32, R15, 0x4, R32 ;  /* 0x000000040f207825 */ /* 0x000fc800078e0220 */
[----:B0-----:R-:W-:Y:S01]  /*0b00*/  IMAD.WIDE R8, R28, 0x8, R8 ;  /* 0x000000081c087825 */ /* 0x001fe200078e0208 */
[----:B------:R1:W2:Y:S01]  /*0b10*/  @!P0 LDG.E.EL R26, desc[UR4][R32.64] ;  /* 0x00000004201a8981 */ /* 0x0002a2000c2e1900 */
[----:B---3--:R-:W-:-:S06]  /*0b20*/  CS2R R30, SRZ ;  /* 0x00000000001e7805 */ /* 0x008fcc000001ff00 */
[----:B------:R0:W3:Y:S01]  /*0b30*/  @!P0 LDG.E.EL.64 R30, desc[UR4][R8.64] ;  /* 0x00000004081e8981 */ /* 0x0000e2000c2e1b00 */
[----:B-1----:R-:W-:Y:S01]  /*0b40*/  IMAD.WIDE R32, R16, 0x8, R10 ;  /* 0x0000000810207825 */ /* 0x002fe200078e020a */
[----:B------:R-:W-:Y:S02]  /*0b50*/  CS2R R10, SRZ ;  /* 0x00000000000a7805 */ /* 0x000fe4000001ff00 */
[----:B0-----:R-:W-:-:S06]  /*0b60*/  CS2R R8, SRZ ;  /* 0x0000000000087805 */ /* 0x001fcc000001ff00 */
[----:B------:R0:W2:Y:S02]  /*0b70*/  @!P0 LDG.E.EL.128 R8, desc[UR4][R32.64] ;  /* 0x0000000420088981 */ /* 0x0000a4000c2e1d00 */
[----:B0-----:R-:W0:Y:S02]  /*0b80*/  LDC.64 R32, c[0x0][0x2a8] ;  /* 0x0000aa00ff207b82 */ /* 0x001e240000000a00 */
[----:B0-----:R-:W-:Y:S01]  /*0b90*/  IMAD.WIDE R32, R28, 0x8, R32 ;  /* 0x000000081c207825 */ /* 0x001fe200078e0220 */
[----:B------:R-:W-:-:S06]  /*0ba0*/  CS2R R28, SRZ ;  /* 0x00000000001c7805 */ /* 0x000fcc000001ff00 */
[----:B------:R-:W4:Y:S01]  /*0bb0*/  @!P0 LDG.E.EL.64 R28, desc[UR4][R32.64] ;  /* 0x00000004201c8981 */ /* 0x000f22000c2e1b00 */
[----:B------:R-:W-:-:S05]  /*0bc0*/  IMAD.WIDE R24, R15, 0x4, R24 ;  /* 0x000000040f187825 */ /* 0x000fca00078e0218 */
[----:B------:R0:W5:Y:S01]  /*0bd0*/  @!P0 LDG.E.EL R12, desc[UR4][R24.64] ;  /* 0x00000004180c8981 */ /* 0x000162000c2e1900 */
[----:B------:R-:W-:Y:S01]  /*0be0*/  IMAD.WIDE R22, R15, 0x4, R22 ;  /* 0x000000040f167825 */ /* 0x000fe200078e0216 */
[----:B0-----:R-:W-:-:S06]  /*0bf0*/  CS2R R24, SRZ ;  /* 0x0000000000187805 */ /* 0x001fcc000001ff00 */
[----:B------:R0:W5:Y:S02]  /*0c00*/  @!P0 LDG.E.EL R24, desc[UR4][R22.64] ;  /* 0x0000000416188981 */ /* 0x000164000c2e1900 */
[----:B0-----:R-:W0:Y:S01]  /*0c10*/  LDC.64 R22, c[0x0][0x268] ;  /* 0x00009a00ff167b82 */ /* 0x001e220000000a00 */
[----:B------:R-:W-:-:S05]  /*0c20*/  IMAD.WIDE R18, R15, 0x4, R18 ;  /* 0x000000040f127825 */ /* 0x000fca00078e0212 */
[----:B------:R1:W5:Y:S02]  /*0c30*/  @!P0 LDG.E.EL R25, desc[UR4][R18.64] ;  /* 0x0000000412198981 */ /* 0x000364000c2e1900 */
[----:B-1----:R-:W-:-:S06]  /*0c40*/  CS2R R18, SRZ ;  /* 0x0000000000127805 */ /* 0x002fcc000001ff00 */
[----:B------:R0:W5:Y:S02]  /*0c50*/  @!P0 LDG.E.EL.64 R18, desc[UR4][R36.64] ;  /* 0x0000000424128981 */ /* 0x000164000c2e1b00 */
[----:B0-----:R-:W-:Y:S01]  /*0c60*/  IMAD.WIDE R36, R0, 0x4, R22 ;  /* 0x0000000400247825 */ /* 0x001fe200078e0216 */
[----:B------:R-:W-:-:S06]  /*0c70*/  CS2R R22, SRZ ;  /* 0x0000000000167805 */ /* 0x000fcc000001ff00 */
[----:B------:R-:W5:Y:S01]  /*0c80*/  @!P0 LDG.E.64 R22, desc[UR4][R36.64] ;  /* 0x0000000424168981 */ /* 0x000f62000c1e1b00 */
[----:B------:R-:W-:Y:S01]  /*0c90*/  IMAD.WIDE R20, R15, 0x4, R20 ;  /* 0x000000040f147825 */ /* 0x000fe200078e0214 */
[----:B------:R-:W-:-:S03]  /*0ca0*/  MOV R15, RZ ;  /* 0x000000ff000f7202 */ /* 0x000fc60000000f00 */
[----:B------:R-:W-:-:S03]  /*0cb0*/  IMAD.WIDE R34, R16, 0x4, R34 ;  /* 0x0000000410227825 */ /* 0x000fc600078e0222 */
[----:B------:R0:W5:Y:S02]  /*0cc0*/  @!P0 LDG.E.EL R15, desc[UR4][R20.64] ;  /* 0x00000004140f8981 */ /* 0x000164000c2e1900 */
[----:B0-----:R-:W-:-:S06]  /*0cd0*/  CS2R R20, SRZ ;  /* 0x0000000000147805 */ /* 0x001fcc000001ff00 */
[----:B------:R0:W5:Y:S01]  /*0ce0*/  @!P0 LDG.E.EL.64 R20, desc[UR4][R34.64] ;  /* 0x0000000422148981 */ /* 0x000162000c2e1b00 */
[----:B------:R-:W-:Y:S01]  /*0cf0*/  IMAD.SHL.U32 R27, R27, 0x4, RZ ;  /* 0x000000041b1b7824 */ /* 0x000fe200078e00ff */
[----:B------:R-:W-:Y:S02]  /*0d00*/  MOV R36, RZ ;  /* 0x000000ff00247202 */ /* 0x000fe40000000f00 */
[----:B---3--:R-:W-:-:S04]  /*0d10*/  SHF.R.U32.HI R33, RZ, 0x1e, R31 ;  /* 0x0000001eff217819 */ /* 0x008fc8000001161f */
[----:B------:R-:W-:-:S04]  /*0d20*/  LOP3.LUT R33, R33, 0x2, RZ, 0xc0, !PT ;  /* 0x0000000221217812 */ /* 0x000fc800078ec0ff */
[----:B------:R-:W-:-:S05]  /*0d30*/  IADD3 R30, P1, R30, R33, RZ ;  /* 0x000000211e1e7210 */ /* 0x000fca0007f3e0ff */
[----:B0-----:R-:W-:Y:S01]  /*0d40*/  IMAD.X R35, RZ, RZ, R31, P1 ;  /* 0x000000ffff237224 */ /* 0x001fe200008e061f */
[--C-:B--2---:R-:W-:Y:S02]  /*0d50*/  SHF.R.U32.HI R31, RZ, 0x1c, R9.reuse ;  /* 0x0000001cff1f7819 */ /* 0x104fe40000011609 */
[C---:B------:R-:W-:Y:S02]  /*0d60*/  LEA R34, P1, R8.reuse, UR6, 0x2 ;  /* 0x0000000608227c11 */ /* 0x040fe4000f8210ff */
[----:B------:R-:W-:Y:S02]  /*0d70*/  LOP3.LUT R31, R31, 0x8, RZ, 0xc0, !PT ;  /* 0x000000081f1f7812 */ /* 0x000fe400078ec0ff */
[----:B------:R-:W-:Y:S01]  /*0d80*/  LEA.HI.X R9, R8, UR7, R9, 0x2, P1 ;  /* 0x0000000708097c11 */ /* 0x000fe200088f1409 */
[C---:B------:R-:W-:Y:S01]  /*0d90*/  IMAD.SHL.U32 R32, R30.reuse, 0x8, RZ ;  /* 0x000000081e207824 */ /* 0x040fe200078e00ff */
[----:B------:R-:W-:Y:S02]  /*0da0*/  IADD3 R31, P1, R31, R34, RZ ;  /* 0x000000221f1f7210 */ /* 0x000fe40007f3e0ff */
[----:B------:R-:W-:-:S03]  /*0db0*/  SHF.L.U64.HI R30, R30, 0x3, R35 ;  /* 0x000000031e1e7819 */ /* 0x000fc60000010223 */
[----:B------:R-:W-:Y:S01]  /*0dc0*/  IMAD.X R9, RZ, RZ, R9, P1 ;  /* 0x000000ffff097224 */ /* 0x000fe200008e0609 */
[----:B------:R-:W-:-:S04]  /*0dd0*/  IADD3 R34, P1, R32, R31, RZ ;  /* 0x0000001f20227210 */ /* 0x000fc80007f3e0ff */
[----:B------:R-:W-:Y:S01]  /*0de0*/  IADD3.X R35, R30, R9, RZ, P1, !PT ;  /* 0x000000091e237210 */ /* 0x000fe20000ffe4ff */
[----:B------:R-:W-:Y:S02]  /*0df0*/  IMAD.MOV.U32 R33, RZ, RZ, RZ ;  /* 0x000000ffff217224 */ /* 0x000fe400078e00ff */
[----:B------:R-:W-:-:S05]  /*0e00*/  IMAD.WIDE R34, R27, 0x4, R34 ;  /* 0x000000041b227825 */ /* 0x000fca00078e0222 */
[----:B------:R0:W2:Y:S01]  /*0e10*/  @!P0 LDG.E.EL R33, desc[UR4][R34.64] ;  /* 0x0000000422218981 */ /* 0x0000a2000c2e1900 */
[----:B----4-:R-:W-:-:S04]  /*0e20*/  SHF.R.U32.HI R37, RZ, 0x1e, R29 ;  /* 0x0000001eff257819 */ /* 0x010fc8000001161d */
[----:B------:R-:W-:-:S04]  /*0e30*/  LOP3.LUT R37, R37, 0x2, RZ, 0xc0, !PT ;  /* 0x0000000225257812 */ /* 0x000fc800078ec0ff */
[----:B------:R-:W-:-:S05]  /*0e40*/  IADD3 R8, P1, R28, R37, RZ ;  /* 0x000000251c087210 */ /* 0x000fca0007f3e0ff */
[----:B------:R-:W-:Y:S02]  /*0e50*/  IMAD.X R29, RZ, RZ, R29, P1 ;  /* 0x000000ffff1d7224 */ /* 0x000fe400008e061d */
[----:B------:R-:W-:-:S03]  /*0e60*/  IMAD.SHL.U32 R28, R8, 0x8, RZ ;  /* 0x00000008081c7824 */ /* 0x000fc600078e00ff */
[----:B------:R-:W-:Y:S02]  /*0e70*/  SHF.L.U64.HI R29, R8, 0x3, R29 ;  /* 0x00000003081d7819 */ /* 0x000fe4000001021d */
[----:B------:R-:W-:Y:S02]  /*0e80*/  IADD3 R8, P1, R28, R31, RZ ;  /* 0x0000001f1c087210 */ /* 0x000fe40007f3e0ff */
[----:B0-----:R-:W-:-:S03]  /*0e90*/  SHF.R.U32.HI R34, RZ, 0x1c, R11 ;  /* 0x0000001cff227819 */ /* 0x001fc6000001160b */
[----:B------:R-:W-:Y:S01]  /*0ea0*/  IMAD.X R9, R29, 0x1, R9, P1 ;  /* 0x000000011d097824 */ /* 0x000fe200008e0609 */
[----:B------:R-:W-:Y:S02]  /*0eb0*/  LEA R35, P1, R10, UR6, 0x2 ;  /* 0x000000060a237c11 */ /* 0x000fe4000f8210ff */
[----:B------:R-:W-:Y:S02]  /*0ec0*/  LOP3.LUT R34, R34, 0x8, RZ, 0xc0, !PT ;  /* 0x0000000822227812 */ /* 0x000fe400078ec0ff */
[----:B------:R-:W-:Y:S01]  /*0ed0*/  LEA.HI.X R10, R10, UR7, R11, 0x2, P1 ;  /* 0x000000070a0a7c11 */ /* 0x000fe200088f140b */
[----:B------:R-:W-:Y:S01]  /*0ee0*/  HFMA2.MMA R31, -RZ, RZ, 0, 0 ;  /* 0x00000000ff1f7435 */ /* 0x000fe200000001ff */
[----:B------:R-:W-:Y:S01]  /*0ef0*/  IADD3 R37, P1, R34, R35, RZ ;  /* 0x0000002322257210 */ /* 0x000fe20007f3e0ff */
[----:B------:R-:W-:-:S04]  /*0f00*/  IMAD.WIDE R8, R27, 0x4, R8 ;  /* 0x000000041b087825 */ /* 0x000fc800078e0208 */
[----:B------:R-:W-:Y:S01]  /*0f10*/  IMAD.X R35, RZ, RZ, R10, P1 ;  /* 0x000000ffff237224 */ /* 0x000fe200008e060a */
[----:B------:R-:W-:-:S03]  /*0f20*/  IADD3 R10, P1, R37, R32, RZ ;  /* 0x00000020250a7210 */ /* 0x000fc60007f3e0ff */
[----:B------:R0:W3:Y:S02]  /*0f30*/  @!P0 LDG.E.EL R31, desc[UR4][R8.64] ;  /* 0x00000004081f8981 */ /* 0x0000e4000c2e1900 */
[----:B------:R-:W-:Y:S02]  /*0f40*/  IMAD.X R11, R35, 0x1, R30, P1 ;  /* 0x00000001230b7824 */ /* 0x000fe400008e061e */
[----:B------:R-:W-:Y:S02]  /*0f50*/  IMAD.MOV.U32 R34, RZ, RZ, RZ ;  /* 0x000000ffff227224 */ /* 0x000fe400078e00ff */
[----:B------:R-:W-:Y:S01]  /*0f60*/  IMAD.WIDE R10, R27, 0x4, R10 ;  /* 0x000000041b0a7825 */ /* 0x000fe200078e020a */
[----:B0-----:R-:W-:-:S04]  /*0f70*/  IADD3 R8, P1, R28, R37, RZ ;  /* 0x000000251c087210 */ /* 0x001fc80007f3e0ff */
[----:B------:R0:W4:Y:S01]  /*0f80*/  @!P0 LDG.E.EL R34, desc[UR4][R10.64] ;  /* 0x000000040a228981 */ /* 0x000122000c2e1900 */
[----:B------:R-:W-:Y:S02]  /*0f90*/  IMAD.X R9, R29, 0x1, R35, P1 ;  /* 0x000000011d097824 */ /* 0x000fe400008e0623 */
[----:B0-----:R-:W-:-:S04]  /*0fa0*/  IMAD.WIDE R10, R27, 0x4, R8 ;  /* 0x000000041b0a7825 */ /* 0x001fc800078e0208 */
[----:B------:R-:W0:Y:S01]  /*0fb0*/  LDC.64 R8, c[0x0][0x298] ;  /* 0x0000a600ff087b82 */ /* 0x000e220000000a00 */
[----:B------:R1:W2:Y:S01]  /*0fc0*/  @!P0 LDG.E.EL R36, desc[UR4][R10.64] ;  /* 0x000000040a248981 */ /* 0x0002a2000c2e1900 */
[----:B-----5:R-:W-:Y:S01]  /*0fd0*/  FADD R17, R17, R22 ;  /* 0x0000001611117221 */ /* 0x020fe20000000000 */
[----:B------:R-:W-:Y:S01]  /*0fe0*/  FADD R14, R14, R23 ;  /* 0x000000170e0e7221 */ /* 0x000fe20000000000 */
[----:B-1----:R-:W-:Y:S01]  /*0ff0*/  CS2R R10, SRZ ;  /* 0x00000000000a7805 */ /* 0x002fe2000001ff00 */
[----:B0-----:R-:W-:Y:S01]  /*1000*/  IMAD.WIDE R22, R16, 0x8, R8 ;  /* 0x0000000810167825 */ /* 0x001fe200078e0208 */
[----:B------:R-:W-:-:S06]  /*1010*/  CS2R R8, SRZ ;  /* 0x0000000000087805 */ /* 0x000fcc000001ff00 */
[----:B------:R-:W5:Y:S02]  /*1020*/  @!P0 LDG.E.EL.128 R8, desc[UR4][R22.64] ;  /* 0x0000000416088981 */ /* 0x000f64000c2e1d00 */
[--C-:B-----5:R-:W-:Y:S02]  /*1030*/  SHF.R.U32.HI R16, RZ, 0x1c, R9.reuse ;  /* 0x0000001cff107819 */ /* 0x120fe40000011609 */
[----:B------:R-:W-:Y:S02]  /*1040*/  LEA R35, P1, R8, UR6, 0x2 ;  /* 0x0000000608237c11 */ /* 0x000fe4000f8210ff */
[----:B------:R-:W-:Y:S02]  /*1050*/  LOP3.LUT R16, R16, 0x8, RZ, 0xc0, !PT ;  /* 0x0000000810107812 */ /* 0x000fe400078ec0ff */
[----:B------:R-:W-:Y:S02]  /*1060*/  LEA.HI.X R8, R8, UR7, R9, 0x2, P1 ;  /* 0x0000000708087c11 */ /* 0x000fe400088f1409 */
[----:B------:R-:W-:-:S05]  /*1070*/  IADD3 R23, P1, R16, R35, RZ ;  /* 0x0000002310177210 */ /* 0x000fca0007f3e0ff */
[----:B------:R-:W-:Y:S01]  /*1080*/  IMAD.X R22, RZ, RZ, R8, P1 ;  /* 0x000000ffff167224 */ /* 0x000fe200008e0608 */
[----:B------:R-:W-:Y:S02]  /*1090*/  IADD3 R8, P1, R23, R32, RZ ;  /* 0x0000002017087210 */ /* 0x000fe40007f3e0ff */
[----:B------:R-:W-:-:S03]  /*10a0*/  SHF.R.U32.HI R35, RZ, 0x1c, R11 ;  /* 0x0000001cff237819 */ /* 0x000fc6000001160b */
[----:B------:R-:W-:Y:S01]  /*10b0*/  IMAD.X R9, R22, 0x1, R30, P1 ;  /* 0x0000000116097824 */ /* 0x000fe200008e061e */
[----:B------:R-:W-:Y:S01]  /*10c0*/  LEA R37, P1, R10, UR6, 0x2 ;  /* 0x000000060a257c11 */ /* 0x000fe2000f8210ff */
[----:B------:R-:W-:-:S03]  /*10d0*/  IMAD.MOV.U32 R16, RZ, RZ, RZ ;  /* 0x000000ffff107224 */ /* 0x000fc600078e00ff */
[----:B------:R-:W-:Y:S02]  /*10e0*/  LEA.HI.X R11, R10, UR7, R11, 0x2, P1 ;  /* 0x000000070a0b7c11 */ /* 0x000fe400088f140b */
[----:B------:R-:W-:Y:S01]  /*10f0*/  LOP3.LUT R10, R35, 0x8, RZ, 0xc0, !PT ;  /* 0x00000008230a7812 */ /* 0x000fe200078ec0ff */
[----:B------:R-:W-:-:S03]  /*1100*/  IMAD.WIDE R8, R27, 0x4, R8 ;  /* 0x000000041b087825 */ /* 0x000fc600078e0208 */
[----:B------:R-:W-:Y:S02]  /*1110*/  IADD3 R37, P1, R10, R37, RZ ;  /* 0x000000250a257210 */ /* 0x000fe40007f3e0ff */
[----:B------:R0:W2:Y:S01]  /*1120*/  @!P0 LDG.E.EL R16, desc[UR4][R8.64] ;  /* 0x0000000408108981 */ /* 0x0000a2000c2e1900 */
[----:B------:R-:W-:Y:S02]  /*1130*/  IADD3 R10, P3, R28, R23, RZ ;  /* 0x000000171c0a7210 */ /* 0x000fe40007f7e0ff */
[----:B------:R-:W-:Y:S01]  /*1140*/  IADD3 R28, P4, R28, R37, RZ ;  /* 0x000000251c1c7210 */ /* 0x000fe20007f9e0ff */
[----:B------:R-:W-:Y:S01]  /*1150*/  IMAD.X R23, RZ, RZ, R11, P1 ;  /* 0x000000ffff177224 */ /* 0x000fe200008e060b */
[----:B------:R-:W-:Y:S02]  /*1160*/  IADD3.X R11, R29, R22, RZ, P3, !PT ;  /* 0x000000161d0b7210 */ /* 0x000fe40001ffe4ff */
[----:B0-----:R-:W-:Y:S01]  /*1170*/  IADD3 R8, P2, R37, R32, RZ ;  /* 0x0000002025087210 */ /* 0x001fe20007f5e0ff */
[----:B------:R-:W-:-:S04]  /*1180*/  IMAD.X R29, R29, 0x1, R23, P4 ;  /* 0x000000011d1d7824 */ /* 0x000fc800020e0617 */
[----:B------:R-:W-:Y:S01]  /*1190*/  IMAD.X R9, R23, 0x1, R30, P2 ;  /* 0x0000000117097824 */ /* 0x000fe200010e061e */
[----:B------:R-:W-:Y:S01]  /*11a0*/  CS2R R22, SRZ ;  /* 0x0000000000167805 */ /* 0x000fe2000001ff00 */
[----:B------:R-:W-:-:S04]  /*11b0*/  IMAD.WIDE R10, R27, 0x4, R10 ;  /* 0x000000041b0a7825 */ /* 0x000fc800078e020a */
[C---:B------:R-:W-:Y:S01]  /*11c0*/  IMAD.WIDE R8, R27.reuse, 0x4, R8 ;  /* 0x000000041b087825 */ /* 0x040fe200078e0208 */
[----:B------:R0:W3:Y:S03]  /*11d0*/  @!P0 LDG.E.EL R22, desc[UR4][R10.64] ;  /* 0x000000040a168981 */ /* 0x0000e6000c2e1900 */
[----:B------:R-:W-:Y:S01]  /*11e0*/  IMAD.WIDE R28, R27, 0x4, R28 ;  /* 0x000000041b1c7825 */ /* 0x000fe200078e021c */
[----:B------:R-:W4:Y:S03]  /*11f0*/  @!P0 LDG.E.EL R23, desc[UR4][R8.64] ;  /* 0x0000000408178981 */ /* 0x000f26000c2e1900 */
[----:B------:R-:W-:-:S06]  /*1200*/  IMAD.MOV.U32 R27, RZ, RZ, RZ ;  /* 0x000000ffff1b7224 */ /* 0x000fcc00078e00ff */
[----:B------:R-:W5:Y:S01]  /*1210*/  @!P0 LDG.E.EL R27, desc[UR4][R28.64] ;  /* 0x000000041c1b8981 */ /* 0x000f62000c2e1900 */
[----:B------:R-:W-:Y:S01]  /*1220*/  FADD R26, R26, -R7 ;  /* 0x800000071a1a7221 */ /* 0x000fe20000000000 */
[----:B0-----:R-:W-:Y:S01]  /*1230*/  FADD R11, R25, -R6 ;  /* 0x80000006190b7221 */ /* 0x001fe20000000000 */
[----:B------:R-:W-:Y:S01]  /*1240*/  FADD R24, R24, -R13 ;  /* 0x8000000d18187221 */ /* 0x000fe20000000000 */
[----:B------:R-:W-:Y:S01]  /*1250*/  FADD R15, R15, -R12 ;  /* 0x8000000c0f0f7221 */ /* 0x000fe20000000000 */
[-C--:B------:R-:W-:Y:S01]  /*1260*/  FFMA R26, R26, R18.reuse, R7 ;  /* 0x000000121a1a7223 */ /* 0x080fe20000000007 */
[-C--:B------:R-:W-:Y:S01]  /*1270*/  FFMA R11, R11, R19.reuse, R6 ;  /* 0x000000130b0b7223 */ /* 0x080fe20000000006 */
[----:B------:R-:W-:Y:S01]  /*1280*/  FFMA R13, R24, R18, R13 ;  /* 0x00000012180d7223 */ /* 0x000fe2000000000d */
[----:B------:R-:W0:Y:S01]  /*1290*/  LDC.64 R6, c[0x0][0x210] ;  /* 0x00008400ff067b82 */ /* 0x000e220000000a00 */
[----:B------:R-:W-:Y:S02]  /*12a0*/  FFMA R12, R15, R19, R12 ;  /* 0x000000130f0c7223 */ /* 0x000fe4000000000c */
[----:B------:R-:W-:-:S02]  /*12b0*/  FADD R13, -R26, R13 ;  /* 0x0000000d1a0d7221 */ /* 0x000fc40000000100 */
[----:B------:R-:W-:Y:S02]  /*12c0*/  FADD R12, -R11, R12 ;  /* 0x0000000c0b0c7221 */ /* 0x000fe40000000100 */
[----:B------:R-:W-:Y:S02]  /*12d0*/  FFMA R26, R13, R5, R26 ;  /* 0x000000050d1a7223 */ /* 0x000fe4000000001a */
[----:B------:R-:W-:Y:S02]  /*12e0*/  FFMA R11, R12, R4, R11 ;  /* 0x000000040c0b7223 */ /* 0x000fe4000000000b */
[----:B------:R-:W-:Y:S02]  /*12f0*/  FADD R26, R17, R26 ;  /* 0x0000001a111a7221 */ /* 0x000fe40000000000 */
[----:B------:R-:W-:Y:S01]  /*1300*/  FADD R11, R14, R11 ;  /* 0x0000000b0e0b7221 */ /* 0x000fe20000000000 */
[----:B0-----:R-:W-:-:S04]  /*1310*/  IMAD.WIDE R6, R0, 0x4, R6 ;  /* 0x0000000400067825 */ /* 0x001fc800078e0206 */
[----:B--2---:R-:W-:-:S04]  /*1320*/  FADD R16, R16, -R33 ;  /* 0x8000002110107221 */ /* 0x004fc80000000000 */
[----:B------:R-:W-:Y:S01]  /*1330*/  FFMA R16, R16, R20, R33 ;  /* 0x0000001410107223 */ /* 0x000fe20000000021 */
[----:B---3--:R-:W-:Y:S01]  /*1340*/  FADD R22, R22, -R31 ;  /* 0x8000001f16167221 */ /* 0x008fe20000000000 */
[----:B----4-:R-:W-:-:S03]  /*1350*/  FADD R23, R23, -R34 ;  /* 0x8000002217177221 */ /* 0x010fc60000000000 */
[----:B------:R-:W-:Y:S01]  /*1360*/  FFMA R31, R22, R20, R31 ;  /* 0x00000014161f7223 */ /* 0x000fe2000000001f */
[-C--:B------:R-:W-:Y:S01]  /*1370*/  FFMA R23, R23, R21.reuse, R34 ;  /* 0x0000001517177223 */ /* 0x080fe20000000022 */
[--C-:B-----5:R-:W-:Y:S02]  /*1380*/  FADD R27, R27, -R36.reuse ;  /* 0x800000241b1b7221 */ /* 0x120fe40000000000 */
[----:B------:R-:W-:Y:S02]  /*1390*/  FADD R31, -R16, R31 ;  /* 0x0000001f101f7221 */ /* 0x000fe40000000100 */
[----:B------:R-:W-:Y:S02]  /*13a0*/  FFMA R36, R27, R21, R36 ;  /* 0x000000151b247223 */ /* 0x000fe40000000024 */
[----:B------:R-:W-:Y:S02]  /*13b0*/  FFMA R3, R31, R3, R16 ;  /* 0x000000031f037223 */ /* 0x000fe40000000010 */
[----:B------:R-:W-:-:S03]  /*13c0*/  FADD R36, -R23, R36 ;  /* 0x0000002417247221 */ /* 0x000fc60000000100 */
[----:B------:R-:W-:Y:S01]  /*13d0*/  FSETP.GEU.AND P1, PT, R26, -R3, PT ;  /* 0x800000031a00720b */ /* 0x000fe20003f2e000 */
[----:B------:R-:W-:Y:S01]  /*13e0*/  FFMA R2, R36, R2, R23 ;  /* 0x0000000224027223 */ /* 0x000fe20000000017 */
[----:B------:R-:W-:-:S03]  /*13f0*/  FADD R3, R3, R26 ;  /* 0x0000001a03037221 */ /* 0x000fc60000000000 */
[----:B------:R-:W-:Y:S01]  /*1400*/  FADD R4, R2, R11 ;  /* 0x0000000b02047221 */ /* 0x000fe20000000000 */
[----:B------:R-:W-:Y:S02]  /*1410*/  FSETP.GEU.AND P2, PT, R11, -R2, PT ;  /* 0x800000020b00720b */ /* 0x000fe40003f4e000 */
[----:B------:R-:W-:Y:S02]  /*1420*/  FSEL R2, R3, RZ, P1 ;  /* 0x000000ff03027208 */ /* 0x000fe40000800000 */
[----:B------:R-:W-:Y:S01]  /*1430*/  FSEL R3, R4, RZ, P2 ;  /* 0x000000ff04037208 */ /* 0x000fe20001000000 */
[----:B------:R-:W-:Y:S08]  /*1440*/  @P0 EXIT ;  /* 0x000000000000094d */ /* 0x000ff00003800000 */
[----:B------:R-:W-:Y:S01]  /*1450*/  STG.E.64 desc[UR4][R6.64], R2 ;  /* 0x0000000206007986 */ /* 0x000fe2000c101b04 */
[----:B------:R-:W-:Y:S05]  /*1460*/  EXIT ;  /* 0x000000000000794d */ /* 0x000fea0003800000 */
.L_x_0:
[----:B------:R-:W-:-:S00]  /*1470*/  BRA `(.L_x_0) ;  /* 0xfffffffc00fc7947 */ /* 0x000fc0000383ffff */
[----:B------:R-:W-:-:S00]  /*1480*/  NOP ;  /* 0x0000000000007918 */ /* 0x000fc00000000000 */
[----:B------:R-:W-:-:S00]  /*1490*/  NOP ;  /* 0x0000000000007918 */ /* 0x000fc00000000000 */
[----:B------:R-:W-:-:S00]  /*14a0*/  NOP ;  /* 0x0000000000007918 */ /* 0x000fc00000000000 */
[----:B------:R-:W-:-:S00]  /*14b0*/  NOP ;  /* 0x0000000000007918 */ /* 0x000fc00000000000 */
[----:B------:R-:W-:-:S00]  /*14c0*/  NOP ;  /* 0x0000000000007918 */ /* 0x000fc00000000000 */
[----:B------:R-:W-:-:S00]  /*14d0*/  NOP ;  /* 0x0000000000007918 */ /* 0x000fc00000000000 */
[----:B------:R-:W-:-:S00]  /*14e0*/  NOP ;  /* 0x0000000000007918 */ /* 0x000fc00000000000 */
[----:B------:R-:W-:-:S00]  /*14f0*/  NOP ;  /* 0x0000000000007918 */ /* 0x000fc00000000000 */
.L_x_1:


//--------------------- .nv.global.init           --------------------------
	.section	.nv.global.init,"aw",@progbits
.nv.global.init:
	.type		_$_str,@object
	.size		_$_str,(_$_str_$_2 - _$_str)
_$_str:
        /*0000*/ 	.byte	0x5f, 0x5f, 0x43, 0x55, 0x44, 0x41, 0x5f, 0x46, 0x54, 0x5a, 0x00
	.type		_$_str_$_2,@object
	.size		_$_str_$_2,(.L_1 - _$_str_$_2)
_$_str_$_2:
        /*000b*/ 	.byte	0x5f, 0x5f, 0x43, 0x55, 0x44, 0x41, 0x5f, 0x50, 0x52, 0x45, 0x43, 0x5f, 0x53, 0x51, 0x52, 0x54
        /*001b*/ 	.byte	0x00
.L_1:


//--------------------- .nv.constant0.triton_poi_fused__native_batch_norm_legit_no_training__unsafe_index_add_mul_relu_sub_38 --------------------------
	.section	.nv.constant0.triton_poi_fused__native_batch_norm_legit_no_training__unsafe_index_add_mul_relu_sub_38,"a",@progbits
	.sectionflags	@""
	.align	4
.nv.constant0.triton_poi_fused__native_batch_norm_legit_no_training__unsafe_index_add_mul_relu_sub_38:
	.zero		700
